//
// Generated by NVIDIA NVVM Compiler
//
// Compiler Build ID: CL-36424714
// Cuda compilation tools, release 13.0, V13.0.88
// Based on NVVM 20.0.0
//

.version 9.0
.target sm_100
.address_size 64

	// .globl	_Z12vecAddKernelPfS_S_m

.visible .entry _Z12vecAddKernelPfS_S_m(
	.param .u64 .ptr .align 1 _Z12vecAddKernelPfS_S_m_param_0,
	.param .u64 .ptr .align 1 _Z12vecAddKernelPfS_S_m_param_1,
	.param .u64 .ptr .align 1 _Z12vecAddKernelPfS_S_m_param_2,
	.param .u64 _Z12vecAddKernelPfS_S_m_param_3
)
{
	.reg .pred 	%p<2>;
	.reg .b32 	%r<5>;
	.reg .b32 	%f<4>;
	.reg .b64 	%rd<13>;

	ld.param.u64 	%rd2, [_Z12vecAddKernelPfS_S_m_param_0];
	ld.param.u64 	%rd3, [_Z12vecAddKernelPfS_S_m_param_1];
	ld.param.u64 	%rd4, [_Z12vecAddKernelPfS_S_m_param_2];
	ld.param.u64 	%rd5, [_Z12vecAddKernelPfS_S_m_param_3];
	mov.u32 	%r1, %ctaid.x;
	mov.u32 	%r2, %ntid.x;
	mov.u32 	%r3, %tid.x;
	mad.lo.s32 	%r4, %r1, %r2, %r3;
	cvt.s64.s32 	%rd1, %r4;
	setp.le.u64 	%p1, %rd5, %rd1;
	@%p1 bra 	$L__BB0_2;
	cvta.to.global.u64 	%rd6, %rd2;
	cvta.to.global.u64 	%rd7, %rd3;
	cvta.to.global.u64 	%rd8, %rd4;
	shl.b64 	%rd9, %rd1, 2;
	add.s64 	%rd10, %rd6, %rd9;
	ld.global.f32 	%f1, [%rd10];
	add.s64 	%rd11, %rd7, %rd9;
	ld.global.f32 	%f2, [%rd11];
	add.f32 	%f3, %f1, %f2;
	add.s64 	%rd12, %rd8, %rd9;
	st.global.f32 	[%rd12], %f3;
$L__BB0_2:
	ret;

}


// ===== COMPILED SASS (sm_100) =====

	.target	sm_100

	.elftype	@"ET_EXEC"


//--------------------- .note.nv.tkinfo           --------------------------
	.section	.note.nv.tkinfo,"",@"SHT_NOTE"
	.sectionflags	@"SHF_NOTE_NV_TKINFO"
	.tkinfo
        /*0018*/ 	.word	0x00000002
        /*0030*/ 	.string	""
        /*0030*/ 	.string	"ptxas"
        /*0030*/ 	.string	"Cuda compilation tools, release 13.0, V13.0.88"
        /*0030*/ 	.string	"Build cuda_13.0.r13.0/compiler.36424714_0"
        /*0030*/ 	.string	"-arch sm_100 -m 64 "



//--------------------- .note.nv.cuinfo           --------------------------
	.section	.note.nv.cuinfo,"",@"SHT_NOTE"
	.sectionflags	@"SHF_NOTE_NV_CUINFO"
        /*0018*/ 	.short	0x0002
        /*001a*/ 	.short	0x0064
        /*001c*/ 	.short	0x0082
	.zero		2


//--------------------- .nv.info                  --------------------------
	.section	.nv.info,"",@"SHT_CUDA_INFO"
	.align	4


	//----- nvinfo : EIATTR_REGCOUNT
	.align		4
        /*0000*/ 	.byte	0x04, 0x2f
        /*0002*/ 	.short	(.L_1 - .L_0)
	.align		4
.L_0:
        /*0004*/ 	.word	index@(_Z12vecAddKernelPfS_S_m)
        /*0008*/ 	.word	0x0000000c


	//----- nvinfo : EIATTR_FRAME_SIZE
	.align		4
.L_1:
        /*000c*/ 	.byte	0x04, 0x11
        /*000e*/ 	.short	(.L_3 - .L_2)
	.align		4
.L_2:
        /*0010*/ 	.word	index@(_Z12vecAddKernelPfS_S_m)
        /*0014*/ 	.word	0x00000000


	//----- nvinfo : EIATTR_MIN_STACK_SIZE
	.align		4
.L_3:
        /*0018*/ 	.byte	0x04, 0x12
        /*001a*/ 	.short	(.L_5 - .L_4)
	.align		4
.L_4:
        /*001c*/ 	.word	index@(_Z12vecAddKernelPfS_S_m)
        /*0020*/ 	.word	0x00000000
.L_5:


//--------------------- .nv.compat                --------------------------
	.section	.nv.compat,"",@"SHT_CUDA_COMPAT_INFO"
	.align	4
        /*0000*/ 	.byte	0x02, 0x09, 0x00, 0x00, 0x02, 0x02, 0x01, 0x00, 0x02, 0x05, 0x05, 0x00, 0x03, 0x07, 0x01, 0x01
        /*0010*/ 	.byte	0x02, 0x03, 0x00, 0x00, 0x02, 0x06, 0x01, 0x00, 0x04, 0x0b, 0x08, 0x00, 0x09, 0x00, 0x00, 0x00
        /*0020*/ 	.byte	0x00, 0x00, 0x00, 0x00


//--------------------- .nv.info._Z12vecAddKernelPfS_S_m --------------------------
	.section	.nv.info._Z12vecAddKernelPfS_S_m,"",@"SHT_CUDA_INFO"
	.sectionflags	@""
	.align	4


	//----- nvinfo : EIATTR_CUDA_API_VERSION
	.align		4
        /*0000*/ 	.byte	0x04, 0x37
        /*0002*/ 	.short	(.L_7 - .L_6)
.L_6:
        /*0004*/ 	.word	0x00000082


	//----- nvinfo : EIATTR_KPARAM_INFO
	.align		4
.L_7:
        /*0008*/ 	.byte	0x04, 0x17
        /*000a*/ 	.short	(.L_9 - .L_8)
.L_8:
        /*000c*/ 	.word	0x00000000
        /*0010*/ 	.short	0x0003
        /*0012*/ 	.short	0x0018
        /*0014*/ 	.byte	0x00, 0xf0, 0x21, 0x00


	//----- nvinfo : EIATTR_KPARAM_INFO
	.align		4
.L_9:
        /*0018*/ 	.byte	0x04, 0x17
        /*001a*/ 	.short	(.L_11 - .L_10)
.L_10:
        /*001c*/ 	.word	0x00000000
        /*0020*/ 	.short	0x0002
        /*0022*/ 	.short	0x0010
        /*0024*/ 	.byte	0x00, 0xf5, 0x21, 0x00


	//----- nvinfo : EIATTR_KPARAM_INFO
	.align		4
.L_11:
        /*0028*/ 	.byte	0x04, 0x17
        /*002a*/ 	.short	(.L_13 - .L_12)
.L_12:
        /*002c*/ 	.word	0x00000000
        /*0030*/ 	.short	0x0001
        /*0032*/ 	.short	0x0008
        /*0034*/ 	.byte	0x00, 0xf5, 0x21, 0x00


	//----- nvinfo : EIATTR_KPARAM_INFO
	.align		4
.L_13:
        /*0038*/ 	.byte	0x04, 0x17
        /*003a*/ 	.short	(.L_15 - .L_14)
.L_14:
        /*003c*/ 	.word	0x00000000
        /*0040*/ 	.short	0x0000
        /*0042*/ 	.short	0x0000
        /*0044*/ 	.byte	0x00, 0xf5, 0x21, 0x00


	//----- nvinfo : EIATTR_SPARSE_MMA_MASK
	.align		4
.L_15:
        /*0048*/ 	.byte	0x03, 0x50
        /*004a*/ 	.short	0x0000


	//----- nvinfo : EIATTR_MAXREG_COUNT
	.align		4
        /*004c*/ 	.byte	0x03, 0x1b
        /*004e*/ 	.short	0x00ff


	//----- nvinfo : EIATTR_MERCURY_ISA_VERSION
	.align		4
        /*0050*/ 	.byte	0x03, 0x5f
        /*0052*/ 	.short	0x0101


	//----- nvinfo : EIATTR_VRC_CTA_INIT_COUNT
	.align		4
        /*0054*/ 	.byte	0x02, 0x4a
	.zero		1
	.zero		1


	//----- nvinfo : EIATTR_EXIT_INSTR_OFFSETS
	.align		4
        /*0058*/ 	.byte	0x04, 0x1c
        /*005a*/ 	.short	(.L_17 - .L_16)


	//   ....[0]....
.L_16:
        /*005c*/ 	.word	0x00000090


	//   ....[1]....
        /*0060*/ 	.word	0x00000190


	//----- nvinfo : EIATTR_CBANK_PARAM_SIZE
	.align		4
.L_17:
        /*0064*/ 	.byte	0x03, 0x19
        /*0066*/ 	.short	0x0020


	//----- nvinfo : EIATTR_PARAM_CBANK
	.align		4
        /*0068*/ 	.byte	0x04, 0x0a
        /*006a*/ 	.short	(.L_19 - .L_18)
	.align		4
.L_18:
        /*006c*/ 	.word	index@(.nv.constant0._Z12vecAddKernelPfS_S_m)
        /*0070*/ 	.short	0x0380
        /*0072*/ 	.short	0x0020


	//----- nvinfo : EIATTR_SW_WAR
	.align		4
.L_19:
        /*0074*/ 	.byte	0x04, 0x36
        /*0076*/ 	.short	(.L_21 - .L_20)
.L_20:
        /*0078*/ 	.word	0x00000008
.L_21:


//--------------------- .nv.callgraph             --------------------------
	.section	.nv.callgraph,"",@"SHT_CUDA_CALLGRAPH"
	.align	4
	.sectionentsize	8
	.align		4
        /*0000*/ 	.word	0x00000000
	.align		4
        /*0004*/ 	.word	0xffffffff
	.align		4
        /*0008*/ 	.word	0x00000000
	.align		4
        /*000c*/ 	.word	0xfffffffe
	.align		4
        /*0010*/ 	.word	0x00000000
	.align		4
        /*0014*/ 	.word	0xfffffffd
	.align		4
        /*0018*/ 	.word	0x00000000
	.align		4
        /*001c*/ 	.word	0xfffffffc


//--------------------- .text._Z12vecAddKernelPfS_S_m --------------------------
	.section	.text._Z12vecAddKernelPfS_S_m,"ax",@progbits
	.align	128
        .global         _Z12vecAddKernelPfS_S_m
        .type           _Z12vecAddKernelPfS_S_m,@function
        .size           _Z12vecAddKernelPfS_S_m,(.L_x_1 - _Z12vecAddKernelPfS_S_m)
        .other          _Z12vecAddKernelPfS_S_m,@"STO_CUDA_ENTRY STV_DEFAULT"
_Z12vecAddKernelPfS_S_m:
.text._Z12vecAddKernelPfS_S_m:
[----:B------:R-:W-:Y:S01]  /*0000*/  LDC R1, c[0x0][0x37c] ;  /* 0x0000df00ff017b82 */ /* 0x000fe20000000800 */
[----:B------:R-:W0:Y:S07]  /*0010*/  S2R R3, SR_TID.X ;  /* 0x0000000000037919 */ /* 0x000e2e0000002100 */
[----:B------:R-:W0:Y:S01]  /*0020*/  S2UR UR4, SR_CTAID.X ;  /* 0x00000000000479c3 */ /* 0x000e220000002500 */
[----:B------:R-:W1:Y:S07]  /*0030*/  LDCU.64 UR6, c[0x0][0x398] ;  /* 0x00007300ff0677ac */ /* 0x000e6e0008000a00 */
[----:B------:R-:W0:Y:S02]  /*0040*/  LDC R0, c[0x0][0x360] ;  /* 0x0000d800ff007b82 */ /* 0x000e240000000800 */
[----:B0-----:R-:W-:-:S05]  /*0050*/  IMAD R0, R0, UR4, R3 ;  /* 0x0000000400007c24 */ /* 0x001fca000f8e0203 */
[----:B-1----:R-:W-:Y:S02]  /*0060*/  ISETP.GE.U32.AND P0, PT, R0, UR6, PT ;  /* 0x0000000600007c0c */ /* 0x002fe4000bf06070 */
[----:B------:R-:W-:-:S04]  /*0070*/  SHF.R.S32.HI R3, RZ, 0x1f, R0 ;  /* 0x0000001fff037819 */ /* 0x000fc80000011400 */
[----:B------:R-:W-:-:S13]  /*0080*/  ISETP.GE.U32.AND.EX P0, PT, R3, UR7, PT, P0 ;  /* 0x0000000703007c0c */ /* 0x000fda000bf06100 */
[----:B------:R-:W-:Y:S05]  /*0090*/  @P0 EXIT ;  /* 0x000000000000094d */ /* 0x000fea0003800000 */
[----:B------:R-:W0:Y:S01]  /*00a0*/  LDCU.128 UR8, c[0x0][0x380] ;  /* 0x00007000ff0877ac */ /* 0x000e220008000c00 */
[C---:B------:R-:W-:Y:S01]  /*00b0*/  IMAD.SHL.U32 R6, R0.reuse, 0x4, RZ ;  /* 0x0000000400067824 */ /* 0x040fe200078e00ff */
[----:B------:R-:W-:Y:S01]  /*00c0*/  SHF.L.U64.HI R0, R0, 0x2, R3 ;  /* 0x0000000200007819 */ /* 0x000fe20000010203 */
[----:B------:R-:W1:Y:S01]  /*00d0*/  LDCU.64 UR4, c[0x0][0x358] ;  /* 0x00006b00ff0477ac */ /* 0x000e620008000a00 */
[----:B------:R-:W2:Y:S02]  /*00e0*/  LDCU.64 UR6, c[0x0][0x390] ;  /* 0x00007200ff0677ac */ /* 0x000ea40008000a00 */
[C---:B0-----:R-:W-:Y:S02]  /*00f0*/  IADD3 R4, P1, PT, R6.reuse, UR10, RZ ;  /* 0x0000000a06047c10 */ /* 0x041fe4000ff3e0ff */
[----:B------:R-:W-:Y:S02]  /*0100*/  IADD3 R2, P0, PT, R6, UR8, RZ ;  /* 0x0000000806027c10 */ /* 0x000fe4000ff1e0ff */
[----:B------:R-:W-:-:S02]  /*0110*/  IADD3.X R5, PT, PT, R0, UR11, RZ, P1, !PT ;  /* 0x0000000b00057c10 */ /* 0x000fc40008ffe4ff */
[----:B------:R-:W-:-:S04]  /*0120*/  IADD3.X R3, PT, PT, R0, UR9, RZ, P0, !PT ;  /* 0x0000000900037c10 */ /* 0x000fc800087fe4ff */
[----:B-1----:R-:W3:Y:S04]  /*0130*/  LDG.E R5, desc[UR4][R4.64] ;  /* 0x0000000404057981 */ /* 0x002ee8000c1e1900 */
[----:B------:R-:W3:Y:S01]  /*0140*/  LDG.E R2, desc[UR4][R2.64] ;  /* 0x0000000402027981 */ /* 0x000ee2000c1e1900 */
[----:B--2---:R-:W-:-:S04]  /*0150*/  IADD3 R6, P0, PT, R6, UR6, RZ ;  /* 0x0000000606067c10 */ /* 0x004fc8000ff1e0ff */
[----:B------:R-:W-:Y:S01]  /*0160*/  IADD3.X R7, PT, PT, R0, UR7, RZ, P0, !PT ;  /* 0x0000000700077c10 */ /* 0x000fe200087fe4ff */
[----:B---3--:R-:W-:-:S05]  /*0170*/  FADD R9, R2, R5 ;  /* 0x0000000502097221 */ /* 0x008fca0000000000 */
[----:B------:R-:W-:Y:S01]  /*0180*/  STG.E desc[UR4][R6.64], R9 ;  /* 0x0000000906007986 */ /* 0x000fe2000c101904 */
[----:B------:R-:W-:Y:S05]  /*0190*/  EXIT ;  /* 0x000000000000794d */ /* 0x000fea0003800000 */
.L_x_0:
[----:B------:R-:W-:-:S00]  /*01a0*/  BRA `(.L_x_0) ;  /* 0xfffffffc00fc7947 */ /* 0x000fc0000383ffff */
[----:B------:R-:W-:-:S00]  /*01b0*/  NOP ;  /* 0x0000000000007918 */ /* 0x000fc00000000000 */
        /* <DEDUP_REMOVED lines=12> */
.L_x_1:


//--------------------- .nv.shared.reserved.0     --------------------------
	.section	.nv.shared.reserved.0,"aw",@nobits
	.weak		__nv_reservedSMEM_offset_0_alias
	.size		__nv_reservedSMEM_offset_0_alias, 0, 64
	.other		__nv_reservedSMEM_offset_0_alias,@"STO_CUDA_RESERVED_SHARED STV_DEFAULT"
__nv_reservedSMEM_offset_0_alias:
	.zero		0
	.zero		64


//--------------------- .nv.constant0._Z12vecAddKernelPfS_S_m --------------------------
	.section	.nv.constant0._Z12vecAddKernelPfS_S_m,"a",@progbits
	.sectionflags	@""
	.align	4
.nv.constant0._Z12vecAddKernelPfS_S_m:
	.zero		928


//--------------------- SYMBOLS --------------------------

	.type		.nv.reservedSmem.offset0,@object
	.size		.nv.reservedSmem.offset0,0x4
